	.headerflags	@"EF_CUDA_TEXMODE_UNIFIED EF_CUDA_64BIT_ADDRESS EF_CUDA_ACCELERATORS EF_CUDA_SM90 EF_CUDA_VIRTUAL_SM(EF_CUDA_SM90)"
	.elftype	@"ET_EXEC"


//--------------------- .nv.info                  --------------------------
	.section	.nv.info,"",@"SHT_CUDA_INFO"
	.align	4


	//----- nvinfo : EIATTR_REGCOUNT
	.align		4
        /*0000*/ 	.byte	0x04, 0x2f
        /*0002*/ 	.short	(.L_3 - .L_2)
	.align		4
.L_2:
        /*0004*/ 	.word	index@(triton_poi_fused__native_batch_norm_legit_no_training_add_native_batch_norm_backward_22)
        /*0008*/ 	.word	0x00000038


	//----- nvinfo : EIATTR_MIN_STACK_SIZE
	.align		4
.L_3:
        /*000c*/ 	.byte	0x04, 0x12
        /*000e*/ 	.short	(.L_5 - .L_4)
	.align		4
.L_4:
        /*0010*/ 	.word	index@(triton_poi_fused__native_batch_norm_legit_no_training_add_native_batch_norm_backward_22)
        /*0014*/ 	.word	0x00000000


	//----- nvinfo : EIATTR_FRAME_SIZE
	.align		4
.L_5:
        /*0018*/ 	.byte	0x04, 0x11
        /*001a*/ 	.short	(.L_7 - .L_6)
	.align		4
.L_6:
        /*001c*/ 	.word	index@(triton_poi_fused__native_batch_norm_legit_no_training_add_native_batch_norm_backward_22)
        /*0020*/ 	.word	0x00000000


	//----- nvinfo : EIATTR_MIN_STACK_SIZE
	.align		4
.L_7:
        /*0024*/ 	.byte	0x04, 0x12
        /*0026*/ 	.short	(.L_9 - .L_8)
	.align		4
.L_8:
        /*0028*/ 	.word	index@(triton_poi_fused__native_batch_norm_legit_no_training_add_native_batch_norm_backward_22)
        /*002c*/ 	.word	0x00000000
.L_9:


//--------------------- .nv.info.triton_poi_fused__native_batch_norm_legit_no_training_add_native_batch_norm_backward_22 --------------------------
	.section	.nv.info.triton_poi_fused__native_batch_norm_legit_no_training_add_native_batch_norm_backward_22,"",@"SHT_CUDA_INFO"
	.sectionflags	@""
	.align	4


	//----- nvinfo : EIATTR_CUDA_API_VERSION
	.align		4
        /*0000*/ 	.byte	0x04, 0x37
        /*0002*/ 	.short	(.L_11 - .L_10)
.L_10:
        /*0004*/ 	.word	0x0000007c


	//----- nvinfo : EIATTR_KPARAM_INFO
	.align		4
.L_11:
        /*0008*/ 	.byte	0x04, 0x17
        /*000a*/ 	.short	(.L_13 - .L_12)
.L_12:
        /*000c*/ 	.word	0x00000000
        /*0010*/ 	.short	0x0009
        /*0012*/ 	.short	0x0048
        /*0014*/ 	.byte	0x00, 0xf0, 0x11, 0x00


	//----- nvinfo : EIATTR_KPARAM_INFO
	.align		4
.L_13:
        /*0018*/ 	.byte	0x04, 0x17
        /*001a*/ 	.short	(.L_15 - .L_14)
.L_14:
        /*001c*/ 	.word	0x00000000
        /*0020*/ 	.short	0x0008
        /*0022*/ 	.short	0x0040
        /*0024*/ 	.byte	0x00, 0xf4, 0x21, 0x00


	//----- nvinfo : EIATTR_KPARAM_INFO
	.align		4
.L_15:
        /*0028*/ 	.byte	0x04, 0x17
        /*002a*/ 	.short	(.L_17 - .L_16)
.L_16:
        /*002c*/ 	.word	0x00000000
        /*0030*/ 	.short	0x0007
        /*0032*/ 	.short	0x0038
        /*0034*/ 	.byte	0x00, 0xf4, 0x21, 0x00


	//----- nvinfo : EIATTR_KPARAM_INFO
	.align		4
.L_17:
        /*0038*/ 	.byte	0x04, 0x17
        /*003a*/ 	.short	(.L_19 - .L_18)
.L_18:
        /*003c*/ 	.word	0x00000000
        /*0040*/ 	.short	0x0006
        /*0042*/ 	.short	0x0030
        /*0044*/ 	.byte	0x00, 0xf4, 0x21, 0x00


	//----- nvinfo : EIATTR_KPARAM_INFO
	.align		4
.L_19:
        /*0048*/ 	.byte	0x04, 0x17
        /*004a*/ 	.short	(.L_21 - .L_20)
.L_20:
        /*004c*/ 	.word	0x00000000
        /*0050*/ 	.short	0x0005
        /*0052*/ 	.short	0x0028
        /*0054*/ 	.byte	0x00, 0xf4, 0x21, 0x00


	//----- nvinfo : EIATTR_KPARAM_INFO
	.align		4
.L_21:
        /*0058*/ 	.byte	0x04, 0x17
        /*005a*/ 	.short	(.L_23 - .L_22)
.L_22:
        /*005c*/ 	.word	0x00000000
        /*0060*/ 	.short	0x0004
        /*0062*/ 	.short	0x0020
        /*0064*/ 	.byte	0x00, 0xf4, 0x21, 0x00


	//----- nvinfo : EIATTR_KPARAM_INFO
	.align		4
.L_23:
        /*0068*/ 	.byte	0x04, 0x17
        /*006a*/ 	.short	(.L_25 - .L_24)
.L_24:
        /*006c*/ 	.word	0x00000000
        /*0070*/ 	.short	0x0003
        /*0072*/ 	.short	0x0018
        /*0074*/ 	.byte	0x00, 0xf4, 0x21, 0x00


	//----- nvinfo : EIATTR_KPARAM_INFO
	.align		4
.L_25:
        /*0078*/ 	.byte	0x04, 0x17
        /*007a*/ 	.short	(.L_27 - .L_26)
.L_26:
        /*007c*/ 	.word	0x00000000
        /*0080*/ 	.short	0x0002
        /*0082*/ 	.short	0x0010
        /*0084*/ 	.byte	0x00, 0xf4, 0x21, 0x00


	//----- nvinfo : EIATTR_KPARAM_INFO
	.align		4
.L_27:
        /*0088*/ 	.byte	0x04, 0x17
        /*008a*/ 	.short	(.L_29 - .L_28)
.L_28:
        /*008c*/ 	.word	0x00000000
        /*0090*/ 	.short	0x0001
        /*0092*/ 	.short	0x0008
        /*0094*/ 	.byte	0x00, 0xf4, 0x21, 0x00


	//----- nvinfo : EIATTR_KPARAM_INFO
	.align		4
.L_29:
        /*0098*/ 	.byte	0x04, 0x17
        /*009a*/ 	.short	(.L_31 - .L_30)
.L_30:
        /*009c*/ 	.word	0x00000000
        /*00a0*/ 	.short	0x0000
        /*00a2*/ 	.short	0x0000
        /*00a4*/ 	.byte	0x00, 0xf4, 0x21, 0x00


	//----- nvinfo : EIATTR_SPARSE_MMA_MASK
	.align		4
.L_31:
        /*00a8*/ 	.byte	0x03, 0x50
        /*00aa*/ 	.short	0x0000


	//----- nvinfo : EIATTR_MAXREG_COUNT
	.align		4
        /*00ac*/ 	.byte	0x03, 0x1b
        /*00ae*/ 	.short	0x00ff


	//----- nvinfo : EIATTR_EXIT_INSTR_OFFSETS
	.align		4
        /*00b0*/ 	.byte	0x04, 0x1c
        /*00b2*/ 	.short	(.L_33 - .L_32)


	//   ....[0]....
.L_32:
        /*00b4*/ 	.word	0x00001480


	//   ....[1]....
        /*00b8*/ 	.word	0x000014a0


	//----- nvinfo : EIATTR_REQNTID
	.align		4
.L_33:
        /*00bc*/ 	.byte	0x04, 0x10
        /*00be*/ 	.short	(.L_35 - .L_34)
.L_34:
        /*00c0*/ 	.word	0x00000080
        /*00c4*/ 	.word	0x00000001
        /*00c8*/ 	.word	0x00000001


	//----- nvinfo : EIATTR_CBANK_PARAM_SIZE
	.align		4
.L_35:
        /*00cc*/ 	.byte	0x03, 0x19
        /*00ce*/ 	.short	0x004c


	//----- nvinfo : EIATTR_PARAM_CBANK
	.align		4
        /*00d0*/ 	.byte	0x04, 0x0a
        /*00d2*/ 	.short	(.L_37 - .L_36)
	.align		4
.L_36:
        /*00d4*/ 	.word	index@(.nv.constant0.triton_poi_fused__native_batch_norm_legit_no_training_add_native_batch_norm_backward_22)
        /*00d8*/ 	.short	0x0210
        /*00da*/ 	.short	0x004c


	//----- nvinfo : EIATTR_SW_WAR
	.align		4
.L_37:
        /*00dc*/ 	.byte	0x04, 0x36
        /*00de*/ 	.short	(.L_39 - .L_38)
.L_38:
        /*00e0*/ 	.word	0x00000008
.L_39:


//--------------------- .nv.callgraph             --------------------------
	.section	.nv.callgraph,"",@"SHT_CUDA_CALLGRAPH"
	.align	4
	.sectionentsize	8
	.align		4
        /*0000*/ 	.word	0x00000000
	.align		4
        /*0004*/ 	.word	0xffffffff
	.align		4
        /*0008*/ 	.word	0x00000000
	.align		4
        /*000c*/ 	.word	0xfffffffe
	.align		4
        /*0010*/ 	.word	0x00000000
	.align		4
        /*0014*/ 	.word	0xfffffffd
	.align		4
        /*0018*/ 	.word	0x00000000
	.align		4
        /*001c*/ 	.word	0xfffffffc


//--------------------- .nv.constant4             --------------------------
	.section	.nv.constant4,"a",@progbits
	.align	8
	.align		8
.nv.constant4:
        /*0000*/ 	.dword	_$_str
	.align		8
        /*0008*/ 	.dword	_$_str_$_2


//--------------------- .text.triton_poi_fused__native_batch_norm_legit_no_training_add_native_batch_norm_backward_22 --------------------------
	.section	.text.triton_poi_fused__native_batch_norm_legit_no_training_add_native_batch_norm_backward_22,"ax",@progbits
	.align	128
        .global         triton_poi_fused__native_batch_norm_legit_no_training_add_native_batch_norm_backward_22
        .type           triton_poi_fused__native_batch_norm_legit_no_training_add_native_batch_norm_backward_22,@function
        .size           triton_poi_fused__native_batch_norm_legit_no_training_add_native_batch_norm_backward_22,(.L_x_1 - triton_poi_fused__native_batch_norm_legit_no_training_add_native_batch_norm_backward_22)
        .other          triton_poi_fused__native_batch_norm_legit_no_training_add_native_batch_norm_backward_22,@"STO_CUDA_ENTRY STV_DEFAULT"
triton_poi_fused__native_batch_norm_legit_no_training_add_native_batch_norm_backward_22:
.text.triton_poi_fused__native_batch_norm_legit_no_training_add_native_batch_norm_backward_22:
[----:B------:R-:W0:Y:S01]  /*0000*/  LDC R1, c[0x0][0x28] ;  /* 0x00000a00ff017b82 */ /* 0x000e220000000800 */
[----:B------:R-:W1:Y:S07]  /*0010*/  S2R R0, SR_TID.X ;  /* 0x0000000000007919 */ /* 0x000e6e0000002100 */
[----:B------:R-:W2:Y:S01]  /*0020*/  LDC.64 R34, c[0x0][0x220] ;  /* 0x00008800ff227b82 */ /* 0x000ea20000000a00 */
[----:B------:R-:W-:Y:S02]  /*0030*/  CS2R R16, SRZ ;  /* 0x0000000000107805 */ /* 0x000fe4000001ff00 */
[----:B------:R-:W-:Y:S01]  /*0040*/  CS2R R18, SRZ ;  /* 0x0000000000127805 */ /* 0x000fe2000001ff00 */
[----:B------:R-:W3:Y:S01]  /*0050*/  S2R R3, SR_CTAID.X ;  /* 0x0000000000037919 */ /* 0x000ee20000002500 */
[----:B------:R-:W-:Y:S01]  /*0060*/  ULDC.64 UR4, c[0x0][0x208] ;  /* 0x0000820000047ab9 */ /* 0x000fe20000000a00 */
[----:B------:R-:W-:Y:S01]  /*0070*/  HFMA2.MMA R51, -RZ, RZ, 0, 0 ;  /* 0x00000000ff337435 */ /* 0x000fe200000001ff */
[----:B-1----:R-:W-:-:S04]  /*0080*/  SHF.L.U32 R0, R0, 0x2, RZ ;  /* 0x0000000200007819 */ /* 0x002fc800000006ff */
[----:B------:R-:W-:-:S04]  /*0090*/  LOP3.LUT R0, R0, 0x1fc, RZ, 0xc0, !PT ;  /* 0x000001fc00007812 */ /* 0x000fc800078ec0ff */
[----:B---3--:R-:W-:-:S04]  /*00a0*/  LEA R24, R3, R0, 0xa ;  /* 0x0000000003187211 */ /* 0x008fc800078e50ff */
[----:B------:R-:W-:Y:S01]  /*00b0*/  IADD3 R2, R24, 0x2, RZ ;  /* 0x0000000218027810 */ /* 0x000fe20007ffe0ff */
[C---:B------:R-:W-:Y:S01]  /*00c0*/  IMAD.HI R3, R24.reuse, 0x5397829d, RZ ;  /* 0x5397829d18037827 */ /* 0x040fe200078e02ff */
[----:B------:R-:W-:Y:S02]  /*00d0*/  IADD3 R0, R24, 0x1, RZ ;  /* 0x0000000118007810 */ /* 0x000fe40007ffe0ff */
[----:B------:R-:W-:Y:S01]  /*00e0*/  ISETP.GE.AND P1, PT, R24, 0x18800, PT ;  /* 0x000188001800780c */ /* 0x000fe20003f26270 */
[----:B------:R-:W-:Y:S01]  /*00f0*/  IMAD.HI R6, R2, 0x5397829d, RZ ;  /* 0x5397829d02067827 */ /* 0x000fe200078e02ff */
[----:B------:R-:W-:-:S03]  /*0100*/  IADD3 R2, R24, 0x200, RZ ;  /* 0x0000020018027810 */ /* 0x000fc60007ffe0ff */
[----:B------:R-:W-:Y:S01]  /*0110*/  IMAD.HI R4, R0, 0x5397829d, RZ ;  /* 0x5397829d00047827 */ /* 0x000fe200078e02ff */
[----:B------:R-:W-:Y:S02]  /*0120*/  SHF.R.U32.HI R0, RZ, 0x1f, R3 ;  /* 0x0000001fff007819 */ /* 0x000fe40000011603 */
[----:B------:R-:W-:Y:S02]  /*0130*/  SHF.R.U32.HI R7, RZ, 0x1f, R6 ;  /* 0x0000001fff077819 */ /* 0x000fe40000011606 */
[----:B------:R-:W-:Y:S02]  /*0140*/  LEA.HI.SX32 R22, R3, R0, 0x1c ;  /* 0x0000000003167211 */ /* 0x000fe400078fe2ff */
[----:B------:R-:W-:Y:S02]  /*0150*/  SHF.R.U32.HI R5, RZ, 0x1f, R4 ;  /* 0x0000001fff057819 */ /* 0x000fe40000011604 */
[----:B------:R-:W-:Y:S02]  /*0160*/  IADD3 R0, R24, 0x3, RZ ;  /* 0x0000000318007810 */ /* 0x000fe40007ffe0ff */
[----:B------:R-:W-:Y:S01]  /*0170*/  LEA.HI.SX32 R7, R6, R7, 0x1c ;  /* 0x0000000706077211 */ /* 0x000fe200078fe2ff */
[----:B------:R-:W-:Y:S01]  /*0180*/  IMAD.HI R6, R2, 0x5397829d, RZ ;  /* 0x5397829d02067827 */ /* 0x000fe200078e02ff */
[----:B------:R-:W-:-:S02]  /*0190*/  LEA.HI.SX32 R5, R4, R5, 0x1c ;  /* 0x0000000504057211 */ /* 0x000fc400078fe2ff */
[----:B------:R-:W-:Y:S01]  /*01a0*/  IADD3 R3, R24, 0x201, RZ ;  /* 0x0000020118037810 */ /* 0x000fe20007ffe0ff */
[----:B------:R-:W-:Y:S01]  /*01b0*/  IMAD.HI R4, R0, 0x5397829d, RZ ;  /* 0x5397829d00047827 */ /* 0x000fe200078e02ff */
[----:B------:R-:W-:Y:S02]  /*01c0*/  IADD3 R0, R24, 0x202, RZ ;  /* 0x0000020218007810 */ /* 0x000fe40007ffe0ff */
[----:B------:R-:W-:Y:S01]  /*01d0*/  SHF.R.U32.HI R9, RZ, 0x1f, R6 ;  /* 0x0000001fff097819 */ /* 0x000fe20000011606 */
[----:B------:R-:W-:Y:S01]  /*01e0*/  IMAD.HI R8, R3, 0x5397829d, RZ ;  /* 0x5397829d03087827 */ /* 0x000fe200078e02ff */
[----:B------:R-:W-:Y:S02]  /*01f0*/  ISETP.GE.AND P0, PT, R2, 0x18800, PT ;  /* 0x000188000200780c */ /* 0x000fe40003f06270 */
[----:B------:R-:W-:Y:S01]  /*0200*/  LEA.HI.SX32 R23, R6, R9, 0x1c ;  /* 0x0000000906177211 */ /* 0x000fe200078fe2ff */
[----:B------:R-:W-:Y:S01]  /*0210*/  IMAD.HI R0, R0, 0x5397829d, RZ ;  /* 0x5397829d00007827 */ /* 0x000fe200078e02ff */
[----:B------:R-:W-:-:S02]  /*0220*/  SHF.R.S32.HI R6, RZ, 0x1f, R7 ;  /* 0x0000001fff067819 */ /* 0x000fc40000011407 */
[----:B------:R-:W-:Y:S02]  /*0230*/  SHF.R.U32.HI R11, RZ, 0x1f, R8 ;  /* 0x0000001fff0b7819 */ /* 0x000fe40000011608 */
[----:B------:R-:W-:Y:S02]  /*0240*/  SHF.R.U32.HI R9, RZ, 0x1f, R0 ;  /* 0x0000001fff097819 */ /* 0x000fe40000011600 */
[----:B------:R-:W-:Y:S02]  /*0250*/  LEA.HI R6, R6, R7, RZ, 0x9 ;  /* 0x0000000706067211 */ /* 0x000fe400078f48ff */
[----:B------:R-:W-:Y:S02]  /*0260*/  SHF.R.U32.HI R3, RZ, 0x1f, R4 ;  /* 0x0000001fff037819 */ /* 0x000fe40000011604 */
[----:B------:R-:W-:Y:S02]  /*0270*/  LEA.HI.SX32 R47, R0, R9, 0x1c ;  /* 0x00000009002f7211 */ /* 0x000fe400078fe2ff */
[----:B------:R-:W-:-:S02]  /*0280*/  IADD3 R2, R24, 0x203, RZ ;  /* 0x0000020318027810 */ /* 0x000fc40007ffe0ff */
[----:B------:R-:W-:Y:S02]  /*0290*/  LOP3.LUT R0, R6, 0xfffffe00, RZ, 0xc0, !PT ;  /* 0xfffffe0006007812 */ /* 0x000fe400078ec0ff */
[----:B------:R-:W-:Y:S01]  /*02a0*/  LEA.HI.SX32 R11, R8, R11, 0x1c ;  /* 0x0000000b080b7211 */ /* 0x000fe200078fe2ff */
[----:B------:R-:W-:Y:S01]  /*02b0*/  IMAD.HI R2, R2, 0x5397829d, RZ ;  /* 0x5397829d02027827 */ /* 0x000fe200078e02ff */
[----:B------:R-:W-:Y:S02]  /*02c0*/  LEA.HI.SX32 R3, R4, R3, 0x1c ;  /* 0x0000000304037211 */ /* 0x000fe400078fe2ff */
[----:B------:R-:W-:Y:S02]  /*02d0*/  SHF.R.S32.HI R4, RZ, 0x1f, R5 ;  /* 0x0000001fff047819 */ /* 0x000fe40000011405 */
[----:B------:R-:W-:Y:S02]  /*02e0*/  IADD3 R0, R7, -R0, RZ ;  /* 0x8000000007007210 */ /* 0x000fe40007ffe0ff */
[----:B------:R-:W1:Y:S01]  /*02f0*/  LDC.64 R6, c[0x0][0x218] ;  /* 0x00008600ff067b82 */ /* 0x000e620000000a00 */
[----:B------:R-:W-:-:S02]  /*0300*/  SHF.R.S32.HI R10, RZ, 0x1f, R11 ;  /* 0x0000001fff0a7819 */ /* 0x000fc4000001140b */
[----:B------:R-:W-:Y:S02]  /*0310*/  LEA.HI R4, R4, R5, RZ, 0x9 ;  /* 0x0000000504047211 */ /* 0x000fe400078f48ff */
[----:B------:R-:W-:Y:S02]  /*0320*/  LEA.HI R10, R10, R11, RZ, 0x9 ;  /* 0x0000000b0a0a7211 */ /* 0x000fe400078f48ff */
[----:B------:R-:W-:Y:S02]  /*0330*/  SHF.R.U32.HI R9, RZ, 0x1f, R2 ;  /* 0x0000001fff097819 */ /* 0x000fe40000011602 */
[----:B------:R-:W-:Y:S02]  /*0340*/  SHF.R.S32.HI R13, RZ, 0x1f, R22 ;  /* 0x0000001fff0d7819 */ /* 0x000fe40000011416 */
[----:B------:R-:W-:Y:S02]  /*0350*/  LOP3.LUT R4, R4, 0xfffffe00, RZ, 0xc0, !PT ;  /* 0xfffffe0004047812 */ /* 0x000fe400078ec0ff */
[----:B------:R-:W-:-:S02]  /*0360*/  LOP3.LUT R10, R10, 0xfffffe00, RZ, 0xc0, !PT ;  /* 0xfffffe000a0a7812 */ /* 0x000fc400078ec0ff */
[----:B------:R-:W-:Y:S02]  /*0370*/  LEA.HI.SX32 R2, R2, R9, 0x1c ;  /* 0x0000000902027211 */ /* 0x000fe400078fe2ff */
[----:B------:R-:W-:Y:S02]  /*0380*/  LEA.HI R13, R13, R22, RZ, 0x9 ;  /* 0x000000160d0d7211 */ /* 0x000fe400078f48ff */
[----:B------:R-:W-:Y:S02]  /*0390*/  IADD3 R9, R5, -R4, RZ ;  /* 0x8000000405097210 */ /* 0x000fe40007ffe0ff */
[----:B------:R-:W-:Y:S02]  /*03a0*/  SHF.R.S32.HI R12, RZ, 0x1f, R47 ;  /* 0x0000001fff0c7819 */ /* 0x000fe4000001142f */
[----:B------:R-:W-:Y:S01]  /*03b0*/  IADD3 R5, R11, -R10, RZ ;  /* 0x8000000a0b057210 */ /* 0x000fe20007ffe0ff */
[----:B-1----:R-:W-:Y:S01]  /*03c0*/  IMAD.WIDE R14, R0, 0x4, R6 ;  /* 0x00000004000e7825 */ /* 0x002fe200078e0206 */
[----:B------:R-:W-:-:S02]  /*03d0*/  SHF.R.S32.HI R4, RZ, 0x1f, R3 ;  /* 0x0000001fff047819 */ /* 0x000fc40000011403 */
[----:B------:R-:W-:Y:S02]  /*03e0*/  SHF.R.S32.HI R8, RZ, 0x1f, R23 ;  /* 0x0000001fff087819 */ /* 0x000fe40000011417 */
[----:B------:R-:W-:Y:S02]  /*03f0*/  SHF.R.S32.HI R11, RZ, 0x1f, R2 ;  /* 0x0000001fff0b7819 */ /* 0x000fe40000011402 */
[----:B------:R-:W-:Y:S02]  /*0400*/  LOP3.LUT R13, R13, 0xfffffe00, RZ, 0xc0, !PT ;  /* 0xfffffe000d0d7812 */ /* 0x000fe400078ec0ff */
[----:B------:R-:W-:Y:S01]  /*0410*/  LEA.HI R12, R12, R47, RZ, 0x9 ;  /* 0x0000002f0c0c7211 */ /* 0x000fe200078f48ff */
[----:B------:R-:W-:Y:S01]  /*0420*/  IMAD.WIDE R36, R5, 0x4, R6 ;  /* 0x0000000405247825 */ /* 0x000fe200078e0206 */
[----:B------:R-:W-:Y:S01]  /*0430*/  LEA.HI R4, R4, R3, RZ, 0x9 ;  /* 0x0000000304047211 */ /* 0x000fe200078f48ff */
[----:B------:R-:W-:Y:S01]  /*0440*/  HFMA2.MMA R44, -RZ, RZ, 0, 0 ;  /* 0x00000000ff2c7435 */ /* 0x000fe200000001ff */
[----:B------:R-:W-:-:S02]  /*0450*/  LEA.HI R8, R8, R23, RZ, 0x9 ;  /* 0x0000001708087211 */ /* 0x000fc400078f48ff */
[----:B------:R-:W-:Y:S02]  /*0460*/  CS2R R42, SRZ ;  /* 0x00000000002a7805 */ /* 0x000fe4000001ff00 */
[----:B------:R-:W-:Y:S02]  /*0470*/  LEA.HI R11, R11, R2, RZ, 0x9 ;  /* 0x000000020b0b7211 */ /* 0x000fe400078f48ff */
[----:B------:R-:W-:Y:S02]  /*0480*/  CS2R R30, SRZ ;  /* 0x00000000001e7805 */ /* 0x000fe4000001ff00 */
[----:B------:R-:W-:Y:S01]  /*0490*/  IADD3 R22, R22, -R13, RZ ;  /* 0x8000000d16167210 */ /* 0x000fe20007ffe0ff */
[----:B--2---:R-:W-:Y:S01]  /*04a0*/  IMAD.WIDE R38, R9, 0x4, R34 ;  /* 0x0000000409267825 */ /* 0x004fe200078e0222 */
[----:B------:R-:W-:Y:S01]  /*04b0*/  LOP3.LUT R12, R12, 0xfffffe00, RZ, 0xc0, !PT ;  /* 0xfffffe000c0c7812 */ /* 0x000fe200078ec0ff */
[----:B------:R-:W2:Y:S01]  /*04c0*/  @!P1 LDG.E.EL R51, desc[UR4][R14.64] ;  /* 0x000000040e339981 */ /* 0x000ea2000c2e1900 */
[----:B------:R-:W-:-:S02]  /*04d0*/  LOP3.LUT R4, R4, 0xfffffe00, RZ, 0xc0, !PT ;  /* 0xfffffe0004047812 */ /* 0x000fc400078ec0ff */
[----:B------:R-:W-:Y:S02]  /*04e0*/  LOP3.LUT R8, R8, 0xfffffe00, RZ, 0xc0, !PT ;  /* 0xfffffe0008087812 */ /* 0x000fe400078ec0ff */
[----:B------:R-:W-:Y:S02]  /*04f0*/  CS2R R32, SRZ ;  /* 0x0000000000207805 */ /* 0x000fe4000001ff00 */
[----:B------:R-:W-:Y:S01]  /*0500*/  LOP3.LUT R45, R11, 0xfffffe00, RZ, 0xc0, !PT ;  /* 0xfffffe000b2d7812 */ /* 0x000fe200078ec0ff */
[--C-:B------:R-:W-:Y:S01]  /*0510*/  IMAD.WIDE R10, R22, 0x4, R6.reuse ;  /* 0x00000004160a7825 */ /* 0x100fe200078e0206 */
[----:B------:R-:W-:Y:S01]  /*0520*/  IADD3 R47, R47, -R12, RZ ;  /* 0x8000000c2f2f7210 */ /* 0x000fe20007ffe0ff */
[----:B------:R-:W-:Y:S01]  /*0530*/  HFMA2.MMA R46, -RZ, RZ, 0, 0 ;  /* 0x00000000ff2e7435 */ /* 0x000fe200000001ff */
[----:B------:R-:W-:Y:S01]  /*0540*/  IADD3 R3, R3, -R4, RZ ;  /* 0x8000000403037210 */ /* 0x000fe20007ffe0ff */
[--C-:B------:R-:W-:Y:S01]  /*0550*/  IMAD.WIDE R12, R9, 0x4, R6.reuse ;  /* 0x00000004090c7825 */ /* 0x100fe200078e0206 */
[----:B------:R-:W-:Y:S01]  /*0560*/  IADD3 R23, R23, -R8, RZ ;  /* 0x8000000817177210 */ /* 0x000fe20007ffe0ff */
[----:B------:R1:W3:Y:S01]  /*0570*/  @!P1 LDG.E.EL R17, desc[UR4][R10.64] ;  /* 0x000000040a119981 */ /* 0x0002e2000c2e1900 */
[----:B------:R-:W-:Y:S01]  /*0580*/  IADD3 R45, R2, -R45, RZ ;  /* 0x8000002d022d7210 */ /* 0x000fe20007ffe0ff */
[----:B------:R-:W-:-:S02]  /*0590*/  IMAD.WIDE R20, R3, 0x4, R6 ;  /* 0x0000000403147825 */ /* 0x000fc400078e0206 */
[----:B------:R4:W5:Y:S02]  /*05a0*/  @!P1 LDG.E.EL R18, desc[UR4][R12.64] ;  /* 0x000000040c129981 */ /* 0x000964000c2e1900 */
[--C-:B------:R-:W-:Y:S01]  /*05b0*/  IMAD.WIDE R28, R23, 0x4, R6.reuse ;  /* 0x00000004171c7825 */ /* 0x100fe200078e0206 */
[----:B------:R-:W-:Y:S01]  /*05c0*/  HFMA2.MMA R2, -RZ, RZ, 0, 0 ;  /* 0x00000000ff027435 */ /* 0x000fe200000001ff */
[----:B------:R4:W2:Y:S02]  /*05d0*/  @!P1 LDG.E.EL R16, desc[UR4][R20.64] ;  /* 0x0000000414109981 */ /* 0x0008a4000c2e1900 */
[--C-:B-1----:R-:W-:Y:S02]  /*05e0*/  IMAD.WIDE R10, R47, 0x4, R6.reuse ;  /* 0x000000042f0a7825 */ /* 0x102fe400078e0206 */
[----:B------:R-:W2:Y:S02]  /*05f0*/  @!P0 LDG.E.EL R44, desc[UR4][R36.64] ;  /* 0x00000004242c8981 */ /* 0x000ea4000c2e1900 */
[----:B----4-:R-:W-:-:S02]  /*0600*/  IMAD.WIDE R12, R45, 0x4, R6 ;  /* 0x000000042d0c7825 */ /* 0x010fc400078e0206 */
[----:B------:R-:W1:Y:S01]  /*0610*/  LDC.64 R6, c[0x0][0x228] ;  /* 0x00008a00ff067b82 */ /* 0x000e620000000a00 */
[----:B------:R-:W4:Y:S01]  /*0620*/  @!P1 LDG.E.EL R31, desc[UR4][R38.64] ;  /* 0x00000004261f9981 */ /* 0x000f22000c2e1900 */
[----:B------:R-:W-:-:S03]  /*0630*/  IMAD.WIDE R48, R22, 0x4, R34 ;  /* 0x0000000416307825 */ /* 0x000fc600078e0222 */
[----:B------:R1:W2:Y:S03]  /*0640*/  @!P0 LDG.E.EL R42, desc[UR4][R12.64] ;  /* 0x000000040c2a8981 */ /* 0x0002a6000c2e1900 */
[----:B0-----:R-:W0:Y:S01]  /*0650*/  LDC.64 R20, c[0x0][0x230] ;  /* 0x00008c00ff147b82 */ /* 0x001e220000000a00 */
[----:B------:R-:W2:Y:S01]  /*0660*/  @!P1 LDG.E.EL R2, desc[UR4][R48.64] ;  /* 0x0000000430029981 */ /* 0x000ea2000c2e1900 */
[----:B------:R-:W-:-:S04]  /*0670*/  IMAD.WIDE R14, R23, 0x4, R34 ;  /* 0x00000004170e7825 */ /* 0x000fc800078e0222 */
[--C-:B-1----:R-:W-:Y:S01]  /*0680*/  IMAD.WIDE R12, R5, 0x4, R34.reuse ;  /* 0x00000004050c7825 */ /* 0x102fe200078e0222 */
[----:B------:R1:W3:Y:S03]  /*0690*/  @!P0 LDG.E.EL R32, desc[UR4][R14.64] ;  /* 0x000000040e208981 */ /* 0x0002e6000c2e1900 */
[----:B------:R-:W-:Y:S01]  /*06a0*/  IMAD.WIDE R36, R0, 0x4, R34 ;  /* 0x0000000400247825 */ /* 0x000fe200078e0222 */
[----:B------:R1:W3:Y:S01]  /*06b0*/  @!P0 LDG.E.EL R19, desc[UR4][R12.64] ;  /* 0x000000040c138981 */ /* 0x0002e2000c2e1900 */
[----:B------:R-:W-:-:S03]  /*06c0*/  MOV R8, RZ ;  /* 0x000000ff00087202 */ /* 0x000fc60000000f00 */
[----:B------:R-:W3:Y:S01]  /*06d0*/  @!P1 LDG.E.EL R33, desc[UR4][R36.64] ;  /* 0x0000000424219981 */ /* 0x000ee2000c2e1900 */
[----:B-1----:R-:W-:Y:S01]  /*06e0*/  IMAD.WIDE R14, R9, 0x4, R6 ;  /* 0x00000004090e7825 */ /* 0x002fe200078e0206 */
[----:B------:R-:W-:-:S03]  /*06f0*/  MOV R25, RZ ;  /* 0x000000ff00197202 */ /* 0x000fc60000000f00 */
[----:B------:R-:W-:Y:S01]  /*0700*/  IMAD.WIDE R12, R0, 0x4, R6 ;  /* 0x00000004000c7825 */ /* 0x000fe200078e0206 */
[----:B------:R-:W-:Y:S02]  /*0710*/  MOV R41, RZ ;  /* 0x000000ff00297202 */ /* 0x000fe40000000f00 */
[----:B------:R-:W-:Y:S01]  /*0720*/  CS2R R26, SRZ ;  /* 0x00000000001a7805 */ /* 0x000fe2000001ff00 */
[----:B------:R1:W5:Y:S01]  /*0730*/  @!P1 LDG.E.EL R46, desc[UR4][R14.64] ;  /* 0x000000040e2e9981 */ /* 0x000362000c2e1900 */
[----:B------:R-:W-:-:S03]  /*0740*/  CS2R R38, SRZ ;  /* 0x0000000000267805 */ /* 0x000fc6000001ff00 */
[----:B------:R0:W5:Y:S01]  /*0750*/  @!P1 LDG.E.EL R8, desc[UR4][R12.64] ;  /* 0x000000040c089981 */ /* 0x000162000c2e1900 */
[----:B------:R-:W-:-:S03]  /*0760*/  IMAD.WIDE R52, R47, 0x4, R34 ;  /* 0x000000042f347825 */ /* 0x000fc600078e0222 */
[----:B------:R0:W5:Y:S01]  /*0770*/  @!P0 LDG.E.EL R25, desc[UR4][R28.64] ;  /* 0x000000041c198981 */ /* 0x000162000c2e1900 */
[----:B-1----:R-:W-:-:S03]  /*0780*/  IMAD.WIDE R14, R3, 0x4, R6 ;  /* 0x00000004030e7825 */ /* 0x002fc600078e0206 */
[----:B------:R1:W5:Y:S01]  /*0790*/  @!P0 LDG.E.EL R41, desc[UR4][R10.64] ;  /* 0x000000040a298981 */ /* 0x000362000c2e1900 */
[----:B0-----:R-:W-:-:S03]  /*07a0*/  IMAD.WIDE R12, R47, 0x4, R6 ;  /* 0x000000042f0c7825 */ /* 0x001fc600078e0206 */
[----:B------:R0:W5:Y:S01]  /*07b0*/  @!P1 LDG.E.EL R27, desc[UR4][R14.64] ;  /* 0x000000040e1b9981 */ /* 0x000162000c2e1900 */
[----:B------:R-:W-:-:S03]  /*07c0*/  IMAD.WIDE R28, R3, 0x4, R34 ;  /* 0x00000004031c7825 */ /* 0x000fc600078e0222 */
[----:B------:R0:W5:Y:S01]  /*07d0*/  @!P0 LDG.E.EL R38, desc[UR4][R12.64] ;  /* 0x000000040c268981 */ /* 0x000162000c2e1900 */
[----:B-1----:R-:W-:Y:S02]  /*07e0*/  CS2R R10, SRZ ;  /* 0x00000000000a7805 */ /* 0x002fe4000001ff00 */
[----:B0-----:R-:W-:Y:S01]  /*07f0*/  CS2R R14, SRZ ;  /* 0x00000000000e7805 */ /* 0x001fe2000001ff00 */
[----:B------:R0:W5:Y:S01]  /*0800*/  @!P1 LDG.E.EL R26, desc[UR4][R28.64] ;  /* 0x000000041c1a9981 */ /* 0x000162000c2e1900 */
[----:B------:R-:W-:Y:S01]  /*0810*/  IMAD.WIDE R12, R22, 0x4, R20 ;  /* 0x00000004160c7825 */ /* 0x000fe200078e0214 */
[----:B------:R-:W-:Y:S02]  /*0820*/  MOV R49, RZ ;  /* 0x000000ff00317202 */ /* 0x000fe40000000f00 */
[----:B------:R1:W5:Y:S01]  /*0830*/  @!P0 LDG.E.EL R11, desc[UR4][R52.64] ;  /* 0x00000004340b8981 */ /* 0x000362000c2e1900 */
[----:B------:R-:W-:-:S03]  /*0840*/  IMAD.WIDE R34, R45, 0x4, R34 ;  /* 0x000000042d227825 */ /* 0x000fc600078e0222 */
[----:B------:R1:W5:Y:S01]  /*0850*/  @!P1 LDG.E.EL R14, desc[UR4][R12.64] ;  /* 0x000000040c0e9981 */ /* 0x000362000c2e1900 */
[--C-:B0-----:R-:W-:Y:S01]  /*0860*/  IMAD.WIDE R28, R22, 0x4, R6.reuse ;  /* 0x00000004161c7825 */ /* 0x101fe200078e0206 */
[----:B------:R-:W-:Y:S02]  /*0870*/  CS2R R36, SRZ ;  /* 0x0000000000247805 */ /* 0x000fe4000001ff00 */
[----:B------:R0:W5:Y:S01]  /*0880*/  @!P0 LDG.E.EL R10, desc[UR4][R34.64] ;  /* 0x00000004220a8981 */ /* 0x000162000c2e1900 */
[----:B-1----:R-:W-:-:S03]  /*0890*/  IMAD.WIDE R52, R23, 0x4, R6 ;  /* 0x0000000417347825 */ /* 0x002fc600078e0206 */
[----:B------:R1:W5:Y:S01]  /*08a0*/  @!P1 LDG.E.EL R49, desc[UR4][R28.64] ;  /* 0x000000041c319981 */ /* 0x000362000c2e1900 */
[----:B------:R-:W1:Y:S03]  /*08b0*/  LDC.64 R12, c[0x0][0x240] ;  /* 0x00009000ff0c7b82 */ /* 0x000e660000000a00 */
[----:B------:R1:W5:Y:S01]  /*08c0*/  @!P0 LDG.E.EL R39, desc[UR4][R52.64] ;  /* 0x0000000434278981 */ /* 0x000362000c2e1900 */
[----:B0-----:R-:W-:Y:S01]  /*08d0*/  CS2R R34, SRZ ;  /* 0x0000000000227805 */ /* 0x001fe2000001ff00 */
[----:B-1----:R-:W-:-:S04]  /*08e0*/  IMAD.WIDE R28, R5, 0x4, R6 ;  /* 0x00000004051c7825 */ /* 0x002fc800078e0206 */
[----:B------:R-:W-:Y:S01]  /*08f0*/  IMAD.WIDE R6, R45, 0x4, R6 ;  /* 0x000000042d067825 */ /* 0x000fe200078e0206 */
[----:B------:R0:W5:Y:S03]  /*0900*/  @!P0 LDG.E.EL R37, desc[UR4][R28.64] ;  /* 0x000000041c258981 */ /* 0x000166000c2e1900 */
[--C-:B------:R-:W-:Y:S01]  /*0910*/  IMAD.WIDE R52, R9, 0x4, R20.reuse ;  /* 0x0000000409347825 */ /* 0x100fe200078e0214 */
[----:B------:R1:W5:Y:S04]  /*0920*/  @!P0 LDG.E.EL R35, desc[UR4][R6.64] ;  /* 0x0000000406238981 */ /* 0x000368000c2e1900 */
[----:B------:R1:W5:Y:S01]  /*0930*/  @!P1 LDG.E.EL R15, desc[UR4][R52.64] ;  /* 0x00000004340f9981 */ /* 0x000362000c2e1900 */
[----:B0-----:R-:W-:-:S04]  /*0940*/  IMAD.WIDE R28, R0, 0x4, R20 ;  /* 0x00000004001c7825 */ /* 0x001fc800078e0214 */
[--C-:B-1----:R-:W-:Y:S01]  /*0950*/  IMAD.WIDE R6, R3, 0x4, R20.reuse ;  /* 0x0000000403067825 */ /* 0x102fe200078e0214 */
[----:B------:R0:W5:Y:S03]  /*0960*/  @!P1 LDG.E.EL R43, desc[UR4][R28.64] ;  /* 0x000000041c2b9981 */ /* 0x000166000c2e1900 */
[--C-:B------:R-:W-:Y:S01]  /*0970*/  IMAD.WIDE R52, R23, 0x4, R20.reuse ;  /* 0x0000000417347825 */ /* 0x100fe200078e0214 */
[----:B------:R1:W5:Y:S04]  /*0980*/  @!P1 LDG.E.EL R36, desc[UR4][R6.64] ;  /* 0x0000000406249981 */ /* 0x000368000c2e1900 */
[----:B------:R1:W5:Y:S01]  /*0990*/  @!P0 LDG.E.EL R34, desc[UR4][R52.64] ;  /* 0x0000000434228981 */ /* 0x000362000c2e1900 */
[----:B0-----:R-:W-:Y:S01]  /*09a0*/  CS2R R28, SRZ ;  /* 0x00000000001c7805 */ /* 0x001fe2000001ff00 */
[----:B-1----:R-:W-:-:S04]  /*09b0*/  IMAD.WIDE R6, R5, 0x4, R20 ;  /* 0x0000000405067825 */ /* 0x002fc800078e0214 */
[--C-:B------:R-:W-:Y:S01]  /*09c0*/  IMAD.WIDE R52, R47, 0x4, R20.reuse ;  /* 0x000000042f347825 */ /* 0x100fe200078e0214 */
[----:B------:R0:W5:Y:S01]  /*09d0*/  @!P0 LDG.E.EL R30, desc[UR4][R6.64] ;  /* 0x00000004061e8981 */ /* 0x000162000c2e1900 */
[----:B------:R-:W-:Y:S02]  /*09e0*/  HFMA2.MMA R4, -RZ, RZ, 0, 0 ;  /* 0x00000000ff047435 */ /* 0x000fe400000001ff */
[----:B------:R-:W-:Y:S01]  /*09f0*/  IMAD.WIDE R20, R45, 0x4, R20 ;  /* 0x000000042d147825 */ /* 0x000fe200078e0214 */
[----:B------:R1:W5:Y:S04]  /*0a00*/  @!P0 LDG.E.EL R29, desc[UR4][R52.64] ;  /* 0x00000004341d8981 */ /* 0x000368000c2e1900 */
[----:B------:R1:W5:Y:S01]  /*0a10*/  @!P0 LDG.E.EL R28, desc[UR4][R20.64] ;  /* 0x00000004141c8981 */ /* 0x000362000c2e1900 */
[----:B0-----:R-:W-:Y:S01]  /*0a20*/  CS2R R6, SRZ ;  /* 0x0000000000067805 */ /* 0x001fe2000001ff00 */
[----:B-1----:R-:W-:-:S04]  /*0a30*/  IMAD.WIDE R52, R22, 0x4, R12 ;  /* 0x0000000416347825 */ /* 0x002fc800078e020c */
[----:B------:R-:W-:Y:S01]  /*0a40*/  IMAD.WIDE R20, R9, 0x4, R12 ;  /* 0x0000000409147825 */ /* 0x000fe200078e020c */
[----:B------:R0:W5:Y:S01]  /*0a50*/  @!P1 LDG.E.EL R7, desc[UR4][R52.64] ;  /* 0x0000000434079981 */ /* 0x000162000c2e1900 */
[----:B------:R-:W-:-:S03]  /*0a60*/  MOV R9, RZ ;  /* 0x000000ff00097202 */ /* 0x000fc60000000f00 */
[----:B------:R1:W5:Y:S01]  /*0a70*/  @!P1 LDG.E.EL R4, desc[UR4][R20.64] ;  /* 0x0000000414049981 */ /* 0x000362000c2e1900 */
[----:B0-----:R-:W-:-:S04]  /*0a80*/  IMAD.WIDE R52, R0, 0x4, R12 ;  /* 0x0000000400347825 */ /* 0x001fc800078e020c */
[--C-:B-1----:R-:W-:Y:S01]  /*0a90*/  IMAD.WIDE R20, R3, 0x4, R12.reuse ;  /* 0x0000000403147825 */ /* 0x102fe200078e020c */
[----:B------:R0:W5:Y:S01]  /*0aa0*/  @!P1 LDG.E.EL R9, desc[UR4][R52.64] ;  /* 0x0000000434099981 */ /* 0x000162000c2e1900 */
[----:B------:R-:W-:Y:S02]  /*0ab0*/  HFMA2.MMA R3, -RZ, RZ, 0, 0 ;  /* 0x00000000ff037435 */ /* 0x000fe400000001ff */
[--C-:B------:R-:W-:Y:S01]  /*0ac0*/  IMAD.WIDE R22, R23, 0x4, R12.reuse ;  /* 0x0000000417167825 */ /* 0x100fe200078e020c */
[----:B------:R1:W5:Y:S01]  /*0ad0*/  @!P1 LDG.E.EL R6, desc[UR4][R20.64] ;  /* 0x0000000414069981 */ /* 0x000362000c2e1900 */
[----:B0-----:R-:W0:Y:S06]  /*0ae0*/  LDC.64 R52, c[0x0][0x210] ;  /* 0x00008400ff347b82 */ /* 0x001e2c0000000a00 */
[----:B------:R1:W5:Y:S01]  /*0af0*/  @!P0 LDG.E.EL R3, desc[UR4][R22.64] ;  /* 0x0000000416038981 */ /* 0x000362000c2e1900 */
[----:B------:R-:W-:Y:S01]  /*0b00*/  MOV R0, RZ ;  /* 0x000000ff00007202 */ /* 0x000fe20000000f00 */
[----:B-1----:R-:W-:-:S04]  /*0b10*/  IMAD.WIDE R20, R47, 0x4, R12 ;  /* 0x000000042f147825 */ /* 0x002fc800078e020c */
[----:B------:R-:W-:Y:S01]  /*0b20*/  IMAD.WIDE R22, R5, 0x4, R12 ;  /* 0x0000000405167825 */ /* 0x000fe200078e020c */
[----:B------:R-:W-:-:S04]  /*0b30*/  HFMA2.MMA R5, -RZ, RZ, 0, 0 ;  /* 0x00000000ff057435 */ /* 0x000fc800000001ff */
[----:B------:R1:W5:Y:S06]  /*0b40*/  @!P0 LDG.E.EL R0, desc[UR4][R22.64] ;  /* 0x0000000416008981 */ /* 0x00036c000c2e1900 */
[----:B------:R0:W5:Y:S02]  /*0b50*/  @!P0 LDG.E.EL R5, desc[UR4][R20.64] ;  /* 0x0000000414058981 */ /* 0x000164000c2e1900 */
[----:B0-----:R-:W-:Y:S01]  /*0b60*/  IMAD.WIDE R52, R24, 0x4, R52 ;  /* 0x0000000418347825 */ /* 0x001fe200078e0234 */
[----:B-1----:R-:W-:Y:S02]  /*0b70*/  CS2R R22, SRZ ;  /* 0x0000000000167805 */ /* 0x002fe4000001ff00 */
[----:B------:R-:W-:-:S06]  /*0b80*/  CS2R R20, SRZ ;  /* 0x0000000000147805 */ /* 0x000fcc000001ff00 */
[----:B------:R-:W5:Y:S01]  /*0b90*/  @!P1 LDG.E.128 R20, desc[UR4][R52.64] ;  /* 0x0000000434149981 */ /* 0x000f62000c1e1d00 */
[----:B------:R-:W-:-:S04]  /*0ba0*/  IMAD.WIDE R12, R45, 0x4, R12 ;  /* 0x000000042d0c7825 */ /* 0x000fc800078e020c */
[----:B----4-:R-:W-:Y:S01]  /*0bb0*/  FADD R40, R31, 9.9999997473787516356e-06 ;  /* 0x3727c5ac1f287421 */ /* 0x010fe20000000000 */
[----:B--2---:R-:W-:-:S04]  /*0bc0*/  FADD R48, R2, 9.9999997473787516356e-06 ;  /* 0x3727c5ac02307421 */ /* 0x004fc80000000000 */
[----:B------:R-:W0:Y:S08]  /*0bd0*/  MUFU.SQRT R47, R48 ;  /* 0x00000030002f7308 */ /* 0x000e300000002000 */
[----:B------:R-:W1:Y:S01]  /*0be0*/  MUFU.SQRT R40, R40 ;  /* 0x0000002800287308 */ /* 0x000e620000002000 */
[----:B---3--:R-:W-:Y:S01]  /*0bf0*/  FADD R33, R33, 9.9999997473787516356e-06 ;  /* 0x3727c5ac21217421 */ /* 0x008fe20000000000 */
[----:B0-----:R-:W-:-:S06]  /*0c00*/  FSETP.GT.AND P2, PT, R47, 8.50705917302346158658e+37, PT ;  /* 0x7e8000002f00780b */ /* 0x001fcc0003f44000 */
[----:B------:R-:W0:Y:S01]  /*0c10*/  MUFU.SQRT R33, R33 ;  /* 0x0000002100217308 */ /* 0x000e220000002000 */
[C---:B------:R-:W-:Y:S01]  /*0c20*/  FSETP.GEU.AND P3, PT, R47.reuse, 1.175494350822287508e-38, PT ;  /* 0x008000002f00780b */ /* 0x040fe20003f6e000 */
[----:B------:R-:W-:Y:S01]  /*0c30*/  HFMA2.MMA R31, -RZ, RZ, 1.625, 0 ;  /* 0x3e800000ff1f7435 */ /* 0x000fe200000001ff */
[----:B------:R-:W-:Y:S02]  /*0c40*/  MOV R2, RZ ;  /* 0x000000ff00027202 */ /* 0x000fe40000000f00 */
[C---:B-1----:R-:W-:Y:S02]  /*0c50*/  FSETP.GT.AND P4, PT, R40.reuse, 8.50705917302346158658e+37, PT ;  /* 0x7e8000002800780b */ /* 0x042fe40003f84000 */
[----:B------:R-:W-:Y:S02]  /*0c60*/  FSETP.GEU.AND P5, PT, R40, 1.175494350822287508e-38, PT ;  /* 0x008000002800780b */ /* 0x000fe40003fae000 */
[----:B------:R1:W2:Y:S01]  /*0c70*/  @!P0 LDG.E.EL R2, desc[UR4][R12.64] ;  /* 0x000000040c028981 */ /* 0x0002a2000c2e1900 */
[----:B------:R-:W-:Y:S01]  /*0c80*/  @P2 FMUL R47, R47, 0.25 ;  /* 0x3e8000002f2f2820 */ /* 0x000fe20000400000 */
[----:B0-----:R-:W-:-:S03]  /*0c90*/  FSETP.GT.AND P6, PT, R33, 8.50705917302346158658e+37, PT ;  /* 0x7e8000002100780b */ /* 0x001fc60003fc4000 */
[----:B------:R-:W-:Y:S01]  /*0ca0*/  @!P3 FMUL R47, R47, 16777216 ;  /* 0x4b8000002f2fb820 */ /* 0x000fe20000400000 */
[----:B-1----:R-:W-:Y:S02]  /*0cb0*/  FSEL R12, R31, 1, P2 ;  /* 0x3f8000001f0c7808 */ /* 0x002fe40001000000 */
[----:B------:R-:W-:-:S03]  /*0cc0*/  FSETP.GEU.AND P2, PT, R33, 1.175494350822287508e-38, PT ;  /* 0x008000002100780b */ /* 0x000fc60003f4e000 */
[----:B------:R-:W0:Y:S01]  /*0cd0*/  MUFU.RCP R47, R47 ;  /* 0x0000002f002f7308 */ /* 0x000e220000001000 */
[----:B------:R-:W-:-:S04]  /*0ce0*/  @P4 FMUL R40, R40, 0.25 ;  /* 0x3e80000028284820 */ /* 0x000fc80000400000 */
[----:B------:R-:W-:Y:S01]  /*0cf0*/  @!P5 FMUL R40, R40, 16777216 ;  /* 0x4b8000002828d820 */ /* 0x000fe20000400000 */
[----:B-----5:R-:W-:Y:S01]  /*0d00*/  FADD R26, R26, 9.9999997473787516356e-06 ;  /* 0x3727c5ac1a1a7421 */ /* 0x020fe20000000000 */
[----:B------:R-:W-:Y:S01]  /*0d10*/  @P6 FMUL R33, R33, 0.25 ;  /* 0x3e80000021216820 */ /* 0x000fe20000400000 */
[----:B------:R-:W-:-:S03]  /*0d20*/  FADD R32, R32, 9.9999997473787516356e-06 ;  /* 0x3727c5ac20207421 */ /* 0x000fc60000000000 */
[----:B------:R-:W-:Y:S01]  /*0d30*/  MUFU.RCP R40, R40 ;  /* 0x0000002800287308 */ /* 0x000fe20000001000 */
[----:B------:R-:W-:Y:S01]  /*0d40*/  @!P3 FMUL R12, R12, 16777216 ;  /* 0x4b8000000c0cb820 */ /* 0x000fe20000400000 */
[----:B------:R-:W-:-:S06]  /*0d50*/  @!P2 FMUL R33, R33, 16777216 ;  /* 0x4b8000002121a820 */ /* 0x000fcc0000400000 */
[----:B------:R-:W1:Y:S01]  /*0d60*/  MUFU.SQRT R26, R26 ;  /* 0x0000001a001a7308 */ /* 0x000e620000002000 */
[----:B0-----:R-:W-:Y:S01]  /*0d70*/  FMUL R12, R47, R12 ;  /* 0x0000000c2f0c7220 */ /* 0x001fe20000400000 */
[----:B------:R-:W-:-:S06]  /*0d80*/  FSEL R47, R31, 1, P4 ;  /* 0x3f8000001f2f7808 */ /* 0x000fcc0002000000 */
[----:B------:R-:W0:Y:S01]  /*0d90*/  MUFU.RCP R48, R33 ;  /* 0x0000002100307308 */ /* 0x000e220000001000 */
[----:B------:R-:W-:Y:S01]  /*0da0*/  FADD R19, R19, 9.9999997473787516356e-06 ;  /* 0x3727c5ac13137421 */ /* 0x000fe20000000000 */
[----:B------:R-:W-:Y:S01]  /*0db0*/  FSEL R45, R31, 1, P6 ;  /* 0x3f8000001f2d7808 */ /* 0x000fe20003000000 */
[----:B------:R-:W-:-:S05]  /*0dc0*/  @!P5 FMUL R47, R47, 16777216 ;  /* 0x4b8000002f2fd820 */ /* 0x000fca0000400000 */
[----:B------:R-:W3:Y:S01]  /*0dd0*/  MUFU.SQRT R32, R32 ;  /* 0x0000002000207308 */ /* 0x000ee20000002000 */
[C---:B-1----:R-:W-:Y:S01]  /*0de0*/  FSETP.GT.AND P3, PT, R26.reuse, 8.50705917302346158658e+37, PT ;  /* 0x7e8000001a00780b */ /* 0x042fe20003f64000 */
[----:B------:R-:W-:Y:S01]  /*0df0*/  @!P2 FMUL R45, R45, 16777216 ;  /* 0x4b8000002d2da820 */ /* 0x000fe20000400000 */
[----:B------:R-:W-:-:S05]  /*0e00*/  FSETP.GEU.AND P4, PT, R26, 1.175494350822287508e-38, PT ;  /* 0x008000001a00780b */ /* 0x000fca0003f8e000 */
[----:B------:R1:W4:Y:S02]  /*0e10*/  MUFU.SQRT R13, R19 ;  /* 0x00000013000d7308 */ /* 0x0003240000002000 */
[----:B-1----:R-:W-:Y:S01]  /*0e20*/  FMUL R19, R40, R47 ;  /* 0x0000002f28137220 */ /* 0x002fe20000400000 */
[----:B------:R-:W-:Y:S01]  /*0e30*/  FADD R47, R11, 9.9999997473787516356e-06 ;  /* 0x3727c5ac0b2f7421 */ /* 0x000fe20000000000 */
[----:B0-----:R-:W-:Y:S01]  /*0e40*/  FMUL R11, R48, R45 ;  /* 0x0000002d300b7220 */ /* 0x001fe20000400000 */
[----:B---3--:R-:W-:-:S03]  /*0e50*/  FSETP.GT.AND P5, PT, R32, 8.50705917302346158658e+37, PT ;  /* 0x7e8000002000780b */ /* 0x008fc60003fa4000 */
[----:B------:R-:W0:Y:S01]  /*0e60*/  MUFU.SQRT R48, R47 ;  /* 0x0000002f00307308 */ /* 0x000e220000002000 */
[----:B------:R-:W-:Y:S01]  /*0e70*/  FSETP.GEU.AND P6, PT, R32, 1.175494350822287508e-38, PT ;  /* 0x008000002000780b */ /* 0x000fe20003fce000 */
[----:B------:R-:W-:Y:S01]  /*0e80*/  @P3 FMUL R26, R26, 0.25 ;  /* 0x3e8000001a1a3820 */ /* 0x000fe20000400000 */
[----:B------:R-:W-:-:S03]  /*0e90*/  FSEL R33, R31, 1, P3 ;  /* 0x3f8000001f217808 */ /* 0x000fc60001800000 */
[----:B------:R-:W-:Y:S02]  /*0ea0*/  @!P4 FMUL R26, R26, 16777216 ;  /* 0x4b8000001a1ac820 */ /* 0x000fe40000400000 */
[----:B------:R-:W-:Y:S02]  /*0eb0*/  @!P4 FMUL R33, R33, 16777216 ;  /* 0x4b8000002121c820 */ /* 0x000fe40000400000 */
[----:B------:R-:W-:Y:S02]  /*0ec0*/  @P5 FMUL R32, R32, 0.25 ;  /* 0x3e80000020205820 */ /* 0x000fe40000400000 */
[----:B------:R-:W1:Y:S01]  /*0ed0*/  MUFU.RCP R26, R26 ;  /* 0x0000001a001a7308 */ /* 0x000e620000001000 */
[----:B----4-:R-:W-:Y:S02]  /*0ee0*/  FSETP.GT.AND P2, PT, R13, 8.50705917302346158658e+37, PT ;  /* 0x7e8000000d00780b */ /* 0x010fe40003f44000 */
[----:B0-----:R-:W-:Y:S01]  /*0ef0*/  FSETP.GT.AND P4, PT, R48, 8.50705917302346158658e+37, PT ;  /* 0x7e8000003000780b */ /* 0x001fe20003f84000 */
[----:B------:R-:W-:Y:S01]  /*0f00*/  @!P6 FMUL R32, R32, 16777216 ;  /* 0x4b8000002020e820 */ /* 0x000fe20000400000 */
[----:B------:R-:W-:-:S02]  /*0f10*/  FSEL R45, R31, 1, P5 ;  /* 0x3f8000001f2d7808 */ /* 0x000fc40002800000 */
[----:B------:R-:W-:Y:S01]  /*0f20*/  FSETP.GEU.AND P5, PT, R48, 1.175494350822287508e-38, PT ;  /* 0x008000003000780b */ /* 0x000fe20003fae000 */
[----:B------:R0:W3:Y:S01]  /*0f30*/  MUFU.RCP R40, R32 ;  /* 0x0000002000287308 */ /* 0x0000e20000001000 */
[----:B------:R-:W-:Y:S01]  /*0f40*/  FSETP.GEU.AND P3, PT, R13, 1.175494350822287508e-38, PT ;  /* 0x008000000d00780b */ /* 0x000fe20003f6e000 */
[----:B------:R-:W-:-:S04]  /*0f50*/  @!P6 FMUL R45, R45, 16777216 ;  /* 0x4b8000002d2de820 */ /* 0x000fc80000400000 */
[----:B------:R-:W-:Y:S02]  /*0f60*/  @P2 FMUL R13, R13, 0.25 ;  /* 0x3e8000000d0d2820 */ /* 0x000fe40000400000 */
[----:B------:R-:W-:Y:S01]  /*0f70*/  @P4 FMUL R48, R48, 0.25 ;  /* 0x3e80000030304820 */ /* 0x000fe20000400000 */
[----:B-1----:R-:W-:Y:S02]  /*0f80*/  FMUL R26, R26, R33 ;  /* 0x000000211a1a7220 */ /* 0x002fe40000400000 */
[----:B0-----:R-:W0:Y:S01]  /*0f90*/  LDC.64 R32, c[0x0][0x238] ;  /* 0x00008e00ff207b82 */ /* 0x001e220000000a00 */
[----:B------:R-:W-:Y:S02]  /*0fa0*/  @!P5 FMUL R48, R48, 16777216 ;  /* 0x4b8000003030d820 */ /* 0x000fe40000400000 */
[----:B------:R-:W-:Y:S01]  /*0fb0*/  @!P3 FMUL R13, R13, 16777216 ;  /* 0x4b8000000d0db820 */ /* 0x000fe20000400000 */
[----:B---3--:R-:W-:-:S03]  /*0fc0*/  FMUL R40, R40, R45 ;  /* 0x0000002d28287220 */ /* 0x008fc60000400000 */
[----:B------:R1:W-:Y:S08]  /*0fd0*/  MUFU.RCP R45, R13 ;  /* 0x0000000d002d7308 */ /* 0x0003f00000001000 */
[----:B------:R-:W3:Y:S01]  /*0fe0*/  MUFU.RCP R48, R48 ;  /* 0x0000003000307308 */ /* 0x000ee20000001000 */
[----:B-1----:R-:W-:-:S05]  /*0ff0*/  FSEL R13, R31, 1, P4 ;  /* 0x3f8000001f0d7808 */ /* 0x002fca0002000000 */
[----:B------:R-:W-:Y:S01]  /*1000*/  @!P5 FMUL R13, R13, 16777216 ;  /* 0x4b8000000d0dd820 */ /* 0x000fe20000400000 */
[----:B0-----:R-:W-:-:S04]  /*1010*/  IMAD.WIDE R32, R24, 0x4, R32 ;  /* 0x0000000418207825 */ /* 0x001fc800078e0220 */
[----:B---3--:R-:W-:Y:S01]  /*1020*/  FMUL R48, R48, R13 ;  /* 0x0000000d30307220 */ /* 0x008fe20000400000 */
[----:B------:R-:W-:Y:S01]  /*1030*/  FADD R17, -R17, R20 ;  /* 0x0000001411117221 */ /* 0x000fe20000000100 */
[----:B------:R-:W-:-:S03]  /*1040*/  FADD R18, -R18, R21 ;  /* 0x0000001512127221 */ /* 0x000fc60000000100 */
[----:B------:R-:W-:Y:S01]  /*1050*/  FMUL R17, R17, R12 ;  /* 0x0000000c11117220 */ /* 0x000fe20000400000 */
[----:B------:R-:W-:Y:S01]  /*1060*/  FMUL R18, R18, R19 ;  /* 0x0000001312127220 */ /* 0x000fe20000400000 */
[----:B------:R-:W-:Y:S02]  /*1070*/  FADD R47, -R16, R23 ;  /* 0x00000017102f7221 */ /* 0x000fe40000000100 */
[----:B------:R-:W-:Y:S01]  /*1080*/  FFMA R49, R17, R49, R14 ;  /* 0x0000003111317223 */ /* 0x000fe2000000000e */
[----:B------:R-:W-:Y:S01]  /*1090*/  FFMA R46, R18, R46, R15 ;  /* 0x0000002e122e7223 */ /* 0x000fe2000000000f */
[----:B------:R-:W-:Y:S02]  /*10a0*/  CS2R R16, SRZ ;  /* 0x0000000000107805 */ /* 0x000fe4000001ff00 */
[----:B------:R-:W-:Y:S02]  /*10b0*/  CS2R R18, SRZ ;  /* 0x0000000000127805 */ /* 0x000fe4000001ff00 */
[----:B------:R-:W-:-:S04]  /*10c0*/  FSEL R12, R31, 1, P2 ;  /* 0x3f8000001f0c7808 */ /* 0x000fc80001000000 */
[----:B------:R0:W3:Y:S01]  /*10d0*/  @!P0 LDG.E.128 R16, desc[UR4][R52.64+0x800] ;  /* 0x0008000434108981 */ /* 0x0000e2000c1e1d00 */
[----:B------:R-:W-:Y:S01]  /*10e0*/  @!P3 FMUL R12, R12, 16777216 ;  /* 0x4b8000000c0cb820 */ /* 0x000fe20000400000 */
[----:B------:R-:W-:-:S03]  /*10f0*/  CS2R R14, SRZ ;  /* 0x00000000000e7805 */ /* 0x000fc6000001ff00 */
[----:B------:R-:W-:Y:S01]  /*1100*/  FMUL R45, R45, R12 ;  /* 0x0000000c2d2d7220 */ /* 0x000fe20000400000 */
[----:B------:R-:W-:Y:S01]  /*1110*/  CS2R R12, SRZ ;  /* 0x00000000000c7805 */ /* 0x000fe2000001ff00 */
[----:B------:R-:W-:Y:S01]  /*1120*/  FADD R50, -R51, R22 ;  /* 0x0000001633327221 */ /* 0x000fe20000000100 */
[----:B------:R-:W-:Y:S02]  /*1130*/  CS2R R20, SRZ ;  /* 0x0000000000147805 */ /* 0x000fe4000001ff00 */
[----:B------:R-:W-:Y:S02]  /*1140*/  CS2R R22, SRZ ;  /* 0x0000000000167805 */ /* 0x000fe4000001ff00 */
[----:B------:R-:W4:Y:S04]  /*1150*/  @!P1 LDG.E.128 R12, desc[UR4][R32.64] ;  /* 0x00000004200c9981 */ /* 0x000f28000c1e1d00 */
[----:B------:R-:W5:Y:S01]  /*1160*/  @!P0 LDG.E.128 R20, desc[UR4][R32.64+0x800] ;  /* 0x0008000420148981 */ /* 0x000f62000c1e1d00 */
[----:B------:R-:W-:-:S04]  /*1170*/  FADD R10, R10, 9.9999997473787516356e-06 ;  /* 0x3727c5ac0a0a7421 */ /* 0x000fc80000000000 */
[----:B0-----:R-:W0:Y:S02]  /*1180*/  MUFU.SQRT R52, R10 ;  /* 0x0000000a00347308 */ /* 0x001e240000002000 */
[C---:B0-----:R-:W-:Y:S02]  /*1190*/  FSETP.GT.AND P2, PT, R52.reuse, 8.50705917302346158658e+37, PT ;  /* 0x7e8000003400780b */ /* 0x041fe40003f44000 */
[----:B------:R-:W-:Y:S01]  /*11a0*/  FSETP.GEU.AND P3, PT, R52, 1.175494350822287508e-38, PT ;  /* 0x008000003400780b */ /* 0x000fe20003f6e000 */
[----:B------:R-:W-:Y:S02]  /*11b0*/  FMUL R50, R50, R11 ;  /* 0x0000000b32327220 */ /* 0x000fe40000400000 */
[----:B------:R-:W0:Y:S08]  /*11c0*/  LDC.64 R10, c[0x0][0x248] ;  /* 0x00009200ff0a7b82 */ /* 0x000e300000000a00 */
[----:B------:R-:W-:-:S04]  /*11d0*/  @P2 FMUL R52, R52, 0.25 ;  /* 0x3e80000034342820 */ /* 0x000fc80000400000 */
[----:B------:R-:W-:-:S04]  /*11e0*/  @!P3 FMUL R52, R52, 16777216 ;  /* 0x4b8000003434b820 */ /* 0x000fc80000400000 */
[----:B------:R-:W1:Y:S01]  /*11f0*/  MUFU.RCP R51, R52 ;  /* 0x0000003400337308 */ /* 0x000e620000001000 */
[----:B------:R-:W-:-:S05]  /*1200*/  FSEL R31, R31, 1, P2 ;  /* 0x3f8000001f1f7808 */ /* 0x000fca0001000000 */
[----:B------:R-:W-:Y:S01]  /*1210*/  @!P3 FMUL R31, R31, 16777216 ;  /* 0x4b8000001f1fb820 */ /* 0x000fe20000400000 */
[----:B------:R-:W-:Y:S01]  /*1220*/  FMUL R47, R47, R26 ;  /* 0x0000001a2f2f7220 */ /* 0x000fe20000400000 */
[----:B------:R-:W-:Y:S02]  /*1230*/  FFMA R43, R50, R8, R43 ;  /* 0x00000008322b7223 */ /* 0x000fe4000000002b */
[----:B-1----:R-:W-:Y:S01]  /*1240*/  FMUL R51, R51, R31 ;  /* 0x0000001f33337220 */ /* 0x002fe20000400000 */
[----:B------:R-:W-:Y:S01]  /*1250*/  FFMA R36, R47, R27, R36 ;  /* 0x0000001b2f247223 */ /* 0x000fe20000000024 */
[----:B0-----:R-:W-:-:S04]  /*1260*/  IMAD.WIDE R10, R24, 0x4, R10 ;  /* 0x00000004180a7825 */ /* 0x001fc800078e020a */
[----:B---3--:R-:W-:Y:S01]  /*1270*/  FADD R25, -R25, R16 ;  /* 0x0000001019197221 */ /* 0x008fe20000000100 */
[----:B------:R-:W-:Y:S02]  /*1280*/  FADD R44, -R44, R17 ;  /* 0x000000112c2c7221 */ /* 0x000fe40000000100 */
[----:B------:R-:W0:Y:S01]  /*1290*/  LDC.64 R16, c[0x0][0x250] ;  /* 0x00009400ff107b82 */ /* 0x000e220000000a00 */
[----:B------:R-:W-:Y:S01]  /*12a0*/  FADD R41, -R41, R18 ;  /* 0x0000001229297221 */ /* 0x000fe20000000100 */
[----:B------:R-:W-:Y:S01]  /*12b0*/  FADD R42, -R42, R19 ;  /* 0x000000132a2a7221 */ /* 0x000fe20000000100 */
[----:B------:R-:W-:Y:S01]  /*12c0*/  FMUL R25, R25, R40 ;  /* 0x0000002819197220 */ /* 0x000fe20000400000 */
[----:B------:R-:W-:Y:S01]  /*12d0*/  FMUL R45, R44, R45 ;  /* 0x0000002d2c2d7220 */ /* 0x000fe20000400000 */
[----:B------:R-:W-:Y:S01]  /*12e0*/  FMUL R48, R41, R48 ;  /* 0x0000003029307220 */ /* 0x000fe20000400000 */
[----:B------:R-:W-:Y:S01]  /*12f0*/  FMUL R51, R42, R51 ;  /* 0x000000332a337220 */ /* 0x000fe20000400000 */
[----:B------:R-:W-:Y:S01]  /*1300*/  FFMA R25, R25, R39, R34 ;  /* 0x0000002719197223 */ /* 0x000fe20000000022 */
[----:B------:R-:W-:Y:S01]  /*1310*/  FFMA R30, R45, R37, R30 ;  /* 0x000000252d1e7223 */ /* 0x000fe2000000001e */
[----:B------:R-:W-:Y:S01]  /*1320*/  FFMA R29, R48, R38, R29 ;  /* 0x00000026301d7223 */ /* 0x000fe2000000001d */
[----:B------:R-:W-:Y:S01]  /*1330*/  FFMA R28, R51, R35, R28 ;  /* 0x00000023331c7223 */ /* 0x000fe2000000001c */
[----:B----4-:R-:W-:Y:S01]  /*1340*/  FADD R12, R49, R12 ;  /* 0x0000000c310c7221 */ /* 0x010fe20000000000 */
[----:B------:R-:W-:Y:S01]  /*1350*/  FADD R13, R46, R13 ;  /* 0x0000000d2e0d7221 */ /* 0x000fe20000000000 */
[----:B------:R-:W-:Y:S01]  /*1360*/  FADD R14, R43, R14 ;  /* 0x0000000e2b0e7221 */ /* 0x000fe20000000000 */
[----:B------:R-:W-:Y:S01]  /*1370*/  FADD R15, R36, R15 ;  /* 0x0000000f240f7221 */ /* 0x000fe20000000000 */
[----:B-----5:R-:W-:Y:S01]  /*1380*/  FADD R20, R25, R20 ;  /* 0x0000001419147221 */ /* 0x020fe20000000000 */
[----:B------:R-:W-:Y:S01]  /*1390*/  FADD R21, R30, R21 ;  /* 0x000000151e157221 */ /* 0x000fe20000000000 */
[----:B------:R-:W-:Y:S01]  /*13a0*/  FADD R22, R29, R22 ;  /* 0x000000161d167221 */ /* 0x000fe20000000000 */
[----:B------:R-:W-:Y:S01]  /*13b0*/  FADD R23, R28, R23 ;  /* 0x000000171c177221 */ /* 0x000fe20000000000 */
[----:B------:R-:W-:Y:S01]  /*13c0*/  FADD R28, R12, -R7 ;  /* 0x800000070c1c7221 */ /* 0x000fe20000000000 */
[----:B------:R-:W-:Y:S01]  /*13d0*/  FADD R29, R13, -R4 ;  /* 0x800000040d1d7221 */ /* 0x000fe20000000000 */
[----:B------:R-:W-:Y:S01]  /*13e0*/  FADD R30, R14, -R9 ;  /* 0x800000090e1e7221 */ /* 0x000fe20000000000 */
[----:B------:R-:W-:Y:S01]  /*13f0*/  FADD R31, R15, -R6 ;  /* 0x800000060f1f7221 */ /* 0x000fe20000000000 */
[----:B0-----:R-:W-:Y:S01]  /*1400*/  IMAD.WIDE R16, R24, 0x4, R16 ;  /* 0x0000000418107825 */ /* 0x001fe200078e0210 */
[----:B------:R0:W-:Y:S04]  /*1410*/  @!P1 STG.E.128 desc[UR4][R10.64], R12 ;  /* 0x0000000c0a009986 */ /* 0x0001e8000c101d04 */
[----:B------:R0:W-:Y:S01]  /*1420*/  @!P0 STG.E.128 desc[UR4][R10.64+0x800], R20 ;  /* 0x000800140a008986 */ /* 0x0001e2000c101d04 */
[----:B------:R-:W-:-:S03]  /*1430*/  FADD R24, R20, -R3 ;  /* 0x8000000314187221 */ /* 0x000fc60000000000 */
[----:B------:R0:W-:Y:S01]  /*1440*/  @!P1 STG.E.128 desc[UR4][R16.64], R28 ;  /* 0x0000001c10009986 */ /* 0x0001e2000c101d04 */
[----:B------:R-:W-:Y:S01]  /*1450*/  FADD R25, R21, -R0 ;  /* 0x8000000015197221 */ /* 0x000fe20000000000 */
[----:B------:R-:W-:Y:S01]  /*1460*/  FADD R26, R22, -R5 ;  /* 0x80000005161a7221 */ /* 0x000fe20000000000 */
[----:B--2---:R-:W-:Y:S01]  /*1470*/  FADD R27, R23, -R2 ;  /* 0x80000002171b7221 */ /* 0x004fe20000000000 */
[----:B0-----:R-:W-:Y:S06]  /*1480*/  @P0 EXIT ;  /* 0x000000000000094d */ /* 0x001fec0003800000 */
[----:B------:R-:W-:Y:S01]  /*1490*/  STG.E.128 desc[UR4][R16.64+0x800], R24 ;  /* 0x0008001810007986 */ /* 0x000fe2000c101d04 */
[----:B------:R-:W-:Y:S05]  /*14a0*/  EXIT ;  /* 0x000000000000794d */ /* 0x000fea0003800000 */
.L_x_0:
[----:B------:R-:W-:-:S00]  /*14b0*/  BRA `(.L_x_0) ;  /* 0xfffffffc00fc7947 */ /* 0x000fc0000383ffff */
[----:B------:R-:W-:-:S00]  /*14c0*/  NOP ;  /* 0x0000000000007918 */ /* 0x000fc00000000000 */
        /* <DEDUP_REMOVED lines=11> */
.L_x_1:


//--------------------- .nv.global.init           --------------------------
	.section	.nv.global.init,"aw",@progbits
.nv.global.init:
	.type		_$_str,@object
	.size		_$_str,(_$_str_$_2 - _$_str)
_$_str:
        /*0000*/ 	.byte	0x5f, 0x5f, 0x43, 0x55, 0x44, 0x41, 0x5f, 0x46, 0x54, 0x5a, 0x00
	.type		_$_str_$_2,@object
	.size		_$_str_$_2,(.L_1 - _$_str_$_2)
_$_str_$_2:
        /*000b*/ 	.byte	0x5f, 0x5f, 0x43, 0x55, 0x44, 0x41, 0x5f, 0x50, 0x52, 0x45, 0x43, 0x5f, 0x53, 0x51, 0x52, 0x54
        /*001b*/ 	.byte	0x00
.L_1:


//--------------------- .nv.constant0.triton_poi_fused__native_batch_norm_legit_no_training_add_native_batch_norm_backward_22 --------------------------
	.section	.nv.constant0.triton_poi_fused__native_batch_norm_legit_no_training_add_native_batch_norm_backward_22,"a",@progbits
	.sectionflags	@""
	.align	4
.nv.constant0.triton_poi_fused__native_batch_norm_legit_no_training_add_native_batch_norm_backward_22:
	.zero		604
